	.headerflags	@"EF_CUDA_TEXMODE_UNIFIED EF_CUDA_64BIT_ADDRESS EF_CUDA_ACCELERATORS EF_CUDA_SM90 EF_CUDA_VIRTUAL_SM(EF_CUDA_SM90)"
	.elftype	@"ET_EXEC"


//--------------------- .nv.info                  --------------------------
	.section	.nv.info,"",@"SHT_CUDA_INFO"
	.align	4


	//----- nvinfo : EIATTR_REGCOUNT
	.align		4
        /*0000*/ 	.byte	0x04, 0x2f
        /*0002*/ 	.short	(.L_3 - .L_2)
	.align		4
.L_2:
        /*0004*/ 	.word	index@(triton_poi_fused_add_sqrt_var_mean_0)
        /*0008*/ 	.word	0x00000016


	//----- nvinfo : EIATTR_MIN_STACK_SIZE
	.align		4
.L_3:
        /*000c*/ 	.byte	0x04, 0x12
        /*000e*/ 	.short	(.L_5 - .L_4)
	.align		4
.L_4:
        /*0010*/ 	.word	index@(triton_poi_fused_add_sqrt_var_mean_0)
        /*0014*/ 	.word	0x00000000


	//----- nvinfo : EIATTR_FRAME_SIZE
	.align		4
.L_5:
        /*0018*/ 	.byte	0x04, 0x11
        /*001a*/ 	.short	(.L_7 - .L_6)
	.align		4
.L_6:
        /*001c*/ 	.word	index@(triton_poi_fused_add_sqrt_var_mean_0)
        /*0020*/ 	.word	0x00000000


	//----- nvinfo : EIATTR_MIN_STACK_SIZE
	.align		4
.L_7:
        /*0024*/ 	.byte	0x04, 0x12
        /*0026*/ 	.short	(.L_9 - .L_8)
	.align		4
.L_8:
        /*0028*/ 	.word	index@(triton_poi_fused_add_sqrt_var_mean_0)
        /*002c*/ 	.word	0x00000000
.L_9:


//--------------------- .nv.info.triton_poi_fused_add_sqrt_var_mean_0 --------------------------
	.section	.nv.info.triton_poi_fused_add_sqrt_var_mean_0,"",@"SHT_CUDA_INFO"
	.sectionflags	@""
	.align	4


	//----- nvinfo : EIATTR_CUDA_API_VERSION
	.align		4
        /*0000*/ 	.byte	0x04, 0x37
        /*0002*/ 	.short	(.L_11 - .L_10)
.L_10:
        /*0004*/ 	.word	0x0000007c


	//----- nvinfo : EIATTR_KPARAM_INFO
	.align		4
.L_11:
        /*0008*/ 	.byte	0x04, 0x17
        /*000a*/ 	.short	(.L_13 - .L_12)
.L_12:
        /*000c*/ 	.word	0x00000000
        /*0010*/ 	.short	0x0003
        /*0012*/ 	.short	0x0018
        /*0014*/ 	.byte	0x00, 0xf0, 0x11, 0x00


	//----- nvinfo : EIATTR_KPARAM_INFO
	.align		4
.L_13:
        /*0018*/ 	.byte	0x04, 0x17
        /*001a*/ 	.short	(.L_15 - .L_14)
.L_14:
        /*001c*/ 	.word	0x00000000
        /*0020*/ 	.short	0x0002
        /*0022*/ 	.short	0x0010
        /*0024*/ 	.byte	0x00, 0xf4, 0x21, 0x00


	//----- nvinfo : EIATTR_KPARAM_INFO
	.align		4
.L_15:
        /*0028*/ 	.byte	0x04, 0x17
        /*002a*/ 	.short	(.L_17 - .L_16)
.L_16:
        /*002c*/ 	.word	0x00000000
        /*0030*/ 	.short	0x0001
        /*0032*/ 	.short	0x0008
        /*0034*/ 	.byte	0x00, 0xf4, 0x21, 0x00


	//----- nvinfo : EIATTR_KPARAM_INFO
	.align		4
.L_17:
        /*0038*/ 	.byte	0x04, 0x17
        /*003a*/ 	.short	(.L_19 - .L_18)
.L_18:
        /*003c*/ 	.word	0x00000000
        /*0040*/ 	.short	0x0000
        /*0042*/ 	.short	0x0000
        /*0044*/ 	.byte	0x00, 0xf4, 0x21, 0x00


	//----- nvinfo : EIATTR_SPARSE_MMA_MASK
	.align		4
.L_19:
        /*0048*/ 	.byte	0x03, 0x50
        /*004a*/ 	.short	0x0000


	//----- nvinfo : EIATTR_MAXREG_COUNT
	.align		4
        /*004c*/ 	.byte	0x03, 0x1b
        /*004e*/ 	.short	0x00ff


	//----- nvinfo : EIATTR_EXIT_INSTR_OFFSETS
	.align		4
        /*0050*/ 	.byte	0x04, 0x1c
        /*0052*/ 	.short	(.L_21 - .L_20)


	//   ....[0]....
.L_20:
        /*0054*/ 	.word	0x000003c0


	//   ....[1]....
        /*0058*/ 	.word	0x00000420


	//----- nvinfo : EIATTR_REQNTID
	.align		4
.L_21:
        /*005c*/ 	.byte	0x04, 0x10
        /*005e*/ 	.short	(.L_23 - .L_22)
.L_22:
        /*0060*/ 	.word	0x00000020
        /*0064*/ 	.word	0x00000001
        /*0068*/ 	.word	0x00000001


	//----- nvinfo : EIATTR_CBANK_PARAM_SIZE
	.align		4
.L_23:
        /*006c*/ 	.byte	0x03, 0x19
        /*006e*/ 	.short	0x001c


	//----- nvinfo : EIATTR_PARAM_CBANK
	.align		4
        /*0070*/ 	.byte	0x04, 0x0a
        /*0072*/ 	.short	(.L_25 - .L_24)
	.align		4
.L_24:
        /*0074*/ 	.word	index@(.nv.constant0.triton_poi_fused_add_sqrt_var_mean_0)
        /*0078*/ 	.short	0x0210
        /*007a*/ 	.short	0x001c


	//----- nvinfo : EIATTR_SW_WAR
	.align		4
.L_25:
        /*007c*/ 	.byte	0x04, 0x36
        /*007e*/ 	.short	(.L_27 - .L_26)
.L_26:
        /*0080*/ 	.word	0x00000008
.L_27:


//--------------------- .nv.callgraph             --------------------------
	.section	.nv.callgraph,"",@"SHT_CUDA_CALLGRAPH"
	.align	4
	.sectionentsize	8
	.align		4
        /*0000*/ 	.word	0x00000000
	.align		4
        /*0004*/ 	.word	0xffffffff
	.align		4
        /*0008*/ 	.word	0x00000000
	.align		4
        /*000c*/ 	.word	0xfffffffe
	.align		4
        /*0010*/ 	.word	0x00000000
	.align		4
        /*0014*/ 	.word	0xfffffffd
	.align		4
        /*0018*/ 	.word	0x00000000
	.align		4
        /*001c*/ 	.word	0xfffffffc


//--------------------- .nv.constant4             --------------------------
	.section	.nv.constant4,"a",@progbits
	.align	8
	.align		8
.nv.constant4:
        /*0000*/ 	.dword	_$_str
	.align		8
        /*0008*/ 	.dword	_$_str_$_2


//--------------------- .text.triton_poi_fused_add_sqrt_var_mean_0 --------------------------
	.section	.text.triton_poi_fused_add_sqrt_var_mean_0,"ax",@progbits
	.align	128
        .global         triton_poi_fused_add_sqrt_var_mean_0
        .type           triton_poi_fused_add_sqrt_var_mean_0,@function
        .size           triton_poi_fused_add_sqrt_var_mean_0,(.L_x_1 - triton_poi_fused_add_sqrt_var_mean_0)
        .other          triton_poi_fused_add_sqrt_var_mean_0,@"STO_CUDA_ENTRY STV_DEFAULT"
triton_poi_fused_add_sqrt_var_mean_0:
.text.triton_poi_fused_add_sqrt_var_mean_0:
[----:B------:R-:W0:Y:S02]  /*0000*/  LDC R1, c[0x0][0x28] ;  /* 0x00000a00ff017b82 */ /* 0x000e240000000800 */
[----:B------:R-:W1:Y:S01]  /*0010*/  S2R R0, SR_TID.X ;  /* 0x0000000000007919 */ /* 0x000e620000002100 */
[----:B------:R-:W2:Y:S01]  /*0020*/  LDC.64 R8, c[0x0][0x210] ;  /* 0x00008400ff087b82 */ /* 0x000ea20000000a00 */
[----:B------:R-:W-:Y:S02]  /*0030*/  CS2R R10, SRZ ;  /* 0x00000000000a7805 */ /* 0x000fe4000001ff00 */
[----:B------:R-:W-:Y:S01]  /*0040*/  CS2R R12, SRZ ;  /* 0x00000000000c7805 */ /* 0x000fe2000001ff00 */
[----:B------:R-:W3:Y:S01]  /*0050*/  S2R R3, SR_CTAID.X ;  /* 0x0000000000037919 */ /* 0x000ee20000002500 */
[----:B------:R-:W-:Y:S01]  /*0060*/  ULDC.64 UR4, c[0x0][0x208] ;  /* 0x0000820000047ab9 */ /* 0x000fe20000000a00 */
[----:B-1----:R-:W-:-:S04]  /*0070*/  SHF.L.U32 R0, R0, 0x1, RZ ;  /* 0x0000000100007819 */ /* 0x002fc800000006ff */
[----:B------:R-:W-:-:S04]  /*0080*/  LOP3.LUT R0, R0, 0x3e, RZ, 0xc0, !PT ;  /* 0x0000003e00007812 */ /* 0x000fc800078ec0ff */
[----:B---3--:R-:W-:-:S04]  /*0090*/  LEA R0, R3, R0, 0x6 ;  /* 0x0000000003007211 */ /* 0x008fc800078e30ff */
[----:B------:R-:W-:Y:S02]  /*00a0*/  SHF.R.S32.HI R3, RZ, 0x1f, R0 ;  /* 0x0000001fff037819 */ /* 0x000fe40000011400 */
[----:B------:R-:W-:Y:S02]  /*00b0*/  ISETP.GE.AND P0, PT, R0, 0x40, PT ;  /* 0x000000400000780c */ /* 0x000fe40003f06270 */
[----:B------:R-:W-:-:S04]  /*00c0*/  LEA.HI R3, R3, R0, RZ, 0x4 ;  /* 0x0000000003037211 */ /* 0x000fc800078f20ff */
[C---:B------:R-:W-:Y:S02]  /*00d0*/  SHF.L.U32 R2, R3.reuse, 0x2, RZ ;  /* 0x0000000203027819 */ /* 0x040fe400000006ff */
[----:B------:R-:W-:Y:S02]  /*00e0*/  LOP3.LUT R3, R3, 0xfffffff0, RZ, 0xc0, !PT ;  /* 0xfffffff003037812 */ /* 0x000fe400078ec0ff */
[----:B------:R-:W-:-:S04]  /*00f0*/  LOP3.LUT R2, R2, 0xffffffc0, RZ, 0xc0, !PT ;  /* 0xffffffc002027812 */ /* 0x000fc800078ec0ff */
[----:B------:R-:W-:-:S04]  /*0100*/  IADD3 R7, R2, R0, -R3 ;  /* 0x0000000002077210 */ /* 0x000fc80007ffe803 */
[----:B------:R-:W-:Y:S01]  /*0110*/  IADD3 R5, R7, 0x10, RZ ;  /* 0x0000001007057810 */ /* 0x000fe20007ffe0ff */
[----:B--2---:R-:W-:Y:S01]  /*0120*/  IMAD.WIDE R2, R7, 0x4, R8 ;  /* 0x0000000407027825 */ /* 0x004fe200078e0208 */
[----:B------:R-:W-:-:S03]  /*0130*/  IADD3 R15, R7, 0x20, RZ ;  /* 0x00000020070f7810 */ /* 0x000fc60007ffe0ff */
[--C-:B------:R-:W-:Y:S01]  /*0140*/  IMAD.WIDE R4, R5, 0x4, R8.reuse ;  /* 0x0000000405047825 */ /* 0x100fe200078e0208 */
[----:B------:R-:W-:Y:S02]  /*0150*/  IADD3 R19, R7, 0x30, RZ ;  /* 0x0000003007137810 */ /* 0x000fe40007ffe0ff */
[----:B------:R-:W-:Y:S01]  /*0160*/  CS2R R16, SRZ ;  /* 0x0000000000107805 */ /* 0x000fe2000001ff00 */
[----:B------:R-:W2:Y:S01]  /*0170*/  @!P0 LDG.E.64 R10, desc[UR4][R2.64] ;  /* 0x00000004020a8981 */ /* 0x000ea2000c1e1b00 */
[--C-:B------:R-:W-:Y:S01]  /*0180*/  IMAD.WIDE R6, R15, 0x4, R8.reuse ;  /* 0x000000040f067825 */ /* 0x100fe200078e0208 */
[----:B------:R-:W-:Y:S02]  /*0190*/  CS2R R14, SRZ ;  /* 0x00000000000e7805 */ /* 0x000fe4000001ff00 */
[----:B------:R-:W2:Y:S01]  /*01a0*/  @!P0 LDG.E.64 R12, desc[UR4][R4.64] ;  /* 0x00000004040c8981 */ /* 0x000ea2000c1e1b00 */
[----:B------:R-:W-:-:S03]  /*01b0*/  IMAD.WIDE R8, R19, 0x4, R8 ;  /* 0x0000000413087825 */ /* 0x000fc600078e0208 */
[----:B------:R1:W3:Y:S04]  /*01c0*/  @!P0 LDG.E.64 R16, desc[UR4][R6.64] ;  /* 0x0000000406108981 */ /* 0x0002e8000c1e1b00 */
[----:B------:R-:W4:Y:S01]  /*01d0*/  @!P0 LDG.E.64 R14, desc[UR4][R8.64] ;  /* 0x00000004080e8981 */ /* 0x000f22000c1e1b00 */
[----:B-1----:R-:W-:Y:S01]  /*01e0*/  HFMA2.MMA R6, -RZ, RZ, 1.625, 0 ;  /* 0x3e800000ff067435 */ /* 0x002fe200000001ff */
[----:B--2---:R-:W-:Y:S01]  /*01f0*/  FADD R3, R12, R10 ;  /* 0x0000000a0c037221 */ /* 0x004fe20000000000 */
[----:B------:R-:W-:-:S03]  /*0200*/  FADD R2, R13, R11 ;  /* 0x0000000b0d027221 */ /* 0x000fc60000000000 */
[----:B---3--:R-:W-:Y:S01]  /*0210*/  FADD R3, R3, R16 ;  /* 0x0000001003037221 */ /* 0x008fe20000000000 */
[----:B------:R-:W-:-:S03]  /*0220*/  FADD R2, R2, R17 ;  /* 0x0000001102027221 */ /* 0x000fc60000000000 */
[----:B----4-:R-:W-:Y:S01]  /*0230*/  FADD R18, R3, R14 ;  /* 0x0000000e03127221 */ /* 0x010fe20000000000 */
[----:B------:R-:W-:Y:S02]  /*0240*/  FADD R4, R2, R15 ;  /* 0x0000000f02047221 */ /* 0x000fe40000000000 */
[----:B------:R-:W1:Y:S01]  /*0250*/  LDC.64 R2, c[0x0][0x218] ;  /* 0x00008600ff027b82 */ /* 0x000e620000000a00 */
[----:B------:R-:W-:Y:S01]  /*0260*/  FMUL R18, R18, 0.25 ;  /* 0x3e80000012127820 */ /* 0x000fe20000400000 */
[----:B------:R-:W-:-:S03]  /*0270*/  FMUL R19, R4, 0.25 ;  /* 0x3e80000004137820 */ /* 0x000fc60000400000 */
[C---:B------:R-:W-:Y:S01]  /*0280*/  FADD R12, -R18.reuse, R12 ;  /* 0x0000000c120c7221 */ /* 0x040fe20000000100 */
[C---:B------:R-:W-:Y:S01]  /*0290*/  FADD R13, -R19.reuse, R13 ;  /* 0x0000000d130d7221 */ /* 0x040fe20000000100 */
[----:B------:R-:W-:Y:S01]  /*02a0*/  FADD R10, -R18, R10 ;  /* 0x0000000a120a7221 */ /* 0x000fe20000000100 */
[----:B------:R-:W-:Y:S01]  /*02b0*/  FADD R11, -R19, R11 ;  /* 0x0000000b130b7221 */ /* 0x000fe20000000100 */
[----:B------:R-:W-:Y:S01]  /*02c0*/  FMUL R5, R12, R12 ;  /* 0x0000000c0c057220 */ /* 0x000fe20000400000 */
[----:B------:R-:W-:Y:S01]  /*02d0*/  FMUL R4, R13, R13 ;  /* 0x0000000d0d047220 */ /* 0x000fe20000400000 */
[----:B------:R-:W-:Y:S01]  /*02e0*/  FADD R16, -R18, R16 ;  /* 0x0000001012107221 */ /* 0x000fe20000000100 */
[----:B------:R-:W-:Y:S01]  /*02f0*/  FADD R17, -R19, R17 ;  /* 0x0000001113117221 */ /* 0x000fe20000000100 */
[----:B------:R-:W-:Y:S01]  /*0300*/  FFMA R5, R10, R10, R5 ;  /* 0x0000000a0a057223 */ /* 0x000fe20000000005 */
[----:B------:R-:W-:Y:S01]  /*0310*/  FFMA R4, R11, R11, R4 ;  /* 0x0000000b0b047223 */ /* 0x000fe20000000004 */
[----:B------:R-:W-:Y:S01]  /*0320*/  FADD R14, -R18, R14 ;  /* 0x0000000e120e7221 */ /* 0x000fe20000000100 */
[----:B------:R-:W-:Y:S01]  /*0330*/  FADD R15, -R19, R15 ;  /* 0x0000000f130f7221 */ /* 0x000fe20000000100 */
[----:B------:R-:W-:Y:S01]  /*0340*/  FFMA R5, R16, R16, R5 ;  /* 0x0000001010057223 */ /* 0x000fe20000000005 */
[----:B------:R-:W-:-:S03]  /*0350*/  FFMA R4, R17, R17, R4 ;  /* 0x0000001111047223 */ /* 0x000fc60000000004 */
[----:B------:R-:W-:Y:S01]  /*0360*/  FFMA R14, R14, R14, R5 ;  /* 0x0000000e0e0e7223 */ /* 0x000fe20000000005 */
[----:B------:R-:W-:Y:S02]  /*0370*/  FFMA R15, R15, R15, R4 ;  /* 0x0000000f0f0f7223 */ /* 0x000fe40000000004 */
[----:B------:R-:W2:Y:S01]  /*0380*/  LDC.64 R4, c[0x0][0x220] ;  /* 0x00008800ff047b82 */ /* 0x000ea20000000a00 */
[----:B-1----:R-:W-:-:S04]  /*0390*/  IMAD.WIDE R2, R0, 0x4, R2 ;  /* 0x0000000400027825 */ /* 0x002fc800078e0202 */
[----:B------:R-:W-:Y:S01]  /*03a0*/  FFMA R14, R14, R6, 9.9999997473787516356e-06 ;  /* 0x3727c5ac0e0e7423 */ /* 0x000fe20000000006 */
[----:B------:R1:W-:Y:S01]  /*03b0*/  @!P0 STG.E.64 desc[UR4][R2.64], R18 ;  /* 0x0000001202008986 */ /* 0x0003e2000c101b04 */
[----:B------:R-:W-:Y:S05]  /*03c0*/  @P0 EXIT ;  /* 0x000000000000094d */ /* 0x000fea0003800000 */
[----:B------:R-:W-:Y:S01]  /*03d0*/  FFMA R15, R15, R6, 9.9999997473787516356e-06 ;  /* 0x3727c5ac0f0f7423 */ /* 0x000fe20000000006 */
[----:B------:R-:W-:Y:S01]  /*03e0*/  MUFU.SQRT R14, R14 ;  /* 0x0000000e000e7308 */ /* 0x000fe20000002000 */
[----:B-12---:R-:W-:-:S07]  /*03f0*/  IMAD.WIDE R2, R0, 0x4, R4 ;  /* 0x0000000400027825 */ /* 0x006fce00078e0204 */
[----:B------:R-:W0:Y:S02]  /*0400*/  MUFU.SQRT R15, R15 ;  /* 0x0000000f000f7308 */ /* 0x000e240000002000 */
[----:B0-----:R-:W-:Y:S01]  /*0410*/  STG.E.64 desc[UR4][R2.64], R14 ;  /* 0x0000000e02007986 */ /* 0x001fe2000c101b04 */
[----:B------:R-:W-:Y:S05]  /*0420*/  EXIT ;  /* 0x000000000000794d */ /* 0x000fea0003800000 */
.L_x_0:
[----:B------:R-:W-:-:S00]  /*0430*/  BRA `(.L_x_0) ;  /* 0xfffffffc00fc7947 */ /* 0x000fc0000383ffff */
[----:B------:R-:W-:-:S00]  /*0440*/  NOP ;  /* 0x0000000000007918 */ /* 0x000fc00000000000 */
        /* <DEDUP_REMOVED lines=11> */
.L_x_1:


//--------------------- .nv.global.init           --------------------------
	.section	.nv.global.init,"aw",@progbits
.nv.global.init:
	.type		_$_str,@object
	.size		_$_str,(_$_str_$_2 - _$_str)
_$_str:
        /*0000*/ 	.byte	0x5f, 0x5f, 0x43, 0x55, 0x44, 0x41, 0x5f, 0x46, 0x54, 0x5a, 0x00
	.type		_$_str_$_2,@object
	.size		_$_str_$_2,(.L_1 - _$_str_$_2)
_$_str_$_2:
        /*000b*/ 	.byte	0x5f, 0x5f, 0x43, 0x55, 0x44, 0x41, 0x5f, 0x50, 0x52, 0x45, 0x43, 0x5f, 0x53, 0x51, 0x52, 0x54
        /*001b*/ 	.byte	0x00
.L_1:


//--------------------- .nv.constant0.triton_poi_fused_add_sqrt_var_mean_0 --------------------------
	.section	.nv.constant0.triton_poi_fused_add_sqrt_var_mean_0,"a",@progbits
	.sectionflags	@""
	.align	4
.nv.constant0.triton_poi_fused_add_sqrt_var_mean_0:
	.zero		556
